//
// Generated by NVIDIA NVVM Compiler
//
// Compiler Build ID: CL-36424714
// Cuda compilation tools, release 13.0, V13.0.88
// Based on NVVM 20.0.0
//

.version 9.0
.target sm_100
.address_size 64

	// .globl	_Z12vectorAddGPUPfS_S_i

.visible .entry _Z12vectorAddGPUPfS_S_i(
	.param .u64 .ptr .align 1 _Z12vectorAddGPUPfS_S_i_param_0,
	.param .u64 .ptr .align 1 _Z12vectorAddGPUPfS_S_i_param_1,
	.param .u64 .ptr .align 1 _Z12vectorAddGPUPfS_S_i_param_2,
	.param .u32 _Z12vectorAddGPUPfS_S_i_param_3
)
{
	.reg .pred 	%p<2>;
	.reg .b32 	%r<6>;
	.reg .b32 	%f<4>;
	.reg .b64 	%rd<11>;

	ld.param.u64 	%rd1, [_Z12vectorAddGPUPfS_S_i_param_0];
	ld.param.u64 	%rd2, [_Z12vectorAddGPUPfS_S_i_param_1];
	ld.param.u64 	%rd3, [_Z12vectorAddGPUPfS_S_i_param_2];
	ld.param.u32 	%r2, [_Z12vectorAddGPUPfS_S_i_param_3];
	mov.u32 	%r3, %tid.x;
	mov.u32 	%r4, %ctaid.x;
	mov.u32 	%r5, %ntid.x;
	mad.lo.s32 	%r1, %r4, %r5, %r3;
	setp.ge.s32 	%p1, %r1, %r2;
	@%p1 bra 	$L__BB0_2;
	cvta.to.global.u64 	%rd4, %rd1;
	cvta.to.global.u64 	%rd5, %rd2;
	cvta.to.global.u64 	%rd6, %rd3;
	mul.wide.s32 	%rd7, %r1, 4;
	add.s64 	%rd8, %rd4, %rd7;
	ld.global.f32 	%f1, [%rd8];
	add.s64 	%rd9, %rd5, %rd7;
	ld.global.f32 	%f2, [%rd9];
	add.f32 	%f3, %f1, %f2;
	add.s64 	%rd10, %rd6, %rd7;
	st.global.f32 	[%rd10], %f3;
$L__BB0_2:
	ret;

}


// ===== COMPILED SASS (sm_100) =====

	.target	sm_100

	.elftype	@"ET_EXEC"


//--------------------- .note.nv.tkinfo           --------------------------
	.section	.note.nv.tkinfo,"",@"SHT_NOTE"
	.sectionflags	@"SHF_NOTE_NV_TKINFO"
	.tkinfo
        /*0018*/ 	.word	0x00000002
        /*0030*/ 	.string	""
        /*0030*/ 	.string	"ptxas"
        /*0030*/ 	.string	"Cuda compilation tools, release 13.0, V13.0.88"
        /*0030*/ 	.string	"Build cuda_13.0.r13.0/compiler.36424714_0"
        /*0030*/ 	.string	"-arch sm_100 -m 64 "



//--------------------- .note.nv.cuinfo           --------------------------
	.section	.note.nv.cuinfo,"",@"SHT_NOTE"
	.sectionflags	@"SHF_NOTE_NV_CUINFO"
        /*0018*/ 	.short	0x0002
        /*001a*/ 	.short	0x0064
        /*001c*/ 	.short	0x0082
	.zero		2


//--------------------- .nv.info                  --------------------------
	.section	.nv.info,"",@"SHT_CUDA_INFO"
	.align	4


	//----- nvinfo : EIATTR_REGCOUNT
	.align		4
        /*0000*/ 	.byte	0x04, 0x2f
        /*0002*/ 	.short	(.L_1 - .L_0)
	.align		4
.L_0:
        /*0004*/ 	.word	index@(_Z12vectorAddGPUPfS_S_i)
        /*0008*/ 	.word	0x0000000c


	//----- nvinfo : EIATTR_FRAME_SIZE
	.align		4
.L_1:
        /*000c*/ 	.byte	0x04, 0x11
        /*000e*/ 	.short	(.L_3 - .L_2)
	.align		4
.L_2:
        /*0010*/ 	.word	index@(_Z12vectorAddGPUPfS_S_i)
        /*0014*/ 	.word	0x00000000


	//----- nvinfo : EIATTR_MIN_STACK_SIZE
	.align		4
.L_3:
        /*0018*/ 	.byte	0x04, 0x12
        /*001a*/ 	.short	(.L_5 - .L_4)
	.align		4
.L_4:
        /*001c*/ 	.word	index@(_Z12vectorAddGPUPfS_S_i)
        /*0020*/ 	.word	0x00000000
.L_5:


//--------------------- .nv.compat                --------------------------
	.section	.nv.compat,"",@"SHT_CUDA_COMPAT_INFO"
	.align	4
        /*0000*/ 	.byte	0x02, 0x09, 0x00, 0x00, 0x02, 0x02, 0x01, 0x00, 0x02, 0x05, 0x05, 0x00, 0x03, 0x07, 0x01, 0x01
        /*0010*/ 	.byte	0x02, 0x03, 0x00, 0x00, 0x02, 0x06, 0x01, 0x00, 0x04, 0x0b, 0x08, 0x00, 0x09, 0x00, 0x00, 0x00
        /*0020*/ 	.byte	0x00, 0x00, 0x00, 0x00


//--------------------- .nv.info._Z12vectorAddGPUPfS_S_i --------------------------
	.section	.nv.info._Z12vectorAddGPUPfS_S_i,"",@"SHT_CUDA_INFO"
	.sectionflags	@""
	.align	4


	//----- nvinfo : EIATTR_CUDA_API_VERSION
	.align		4
        /*0000*/ 	.byte	0x04, 0x37
        /*0002*/ 	.short	(.L_7 - .L_6)
.L_6:
        /*0004*/ 	.word	0x00000082


	//----- nvinfo : EIATTR_KPARAM_INFO
	.align		4
.L_7:
        /*0008*/ 	.byte	0x04, 0x17
        /*000a*/ 	.short	(.L_9 - .L_8)
.L_8:
        /*000c*/ 	.word	0x00000000
        /*0010*/ 	.short	0x0003
        /*0012*/ 	.short	0x0018
        /*0014*/ 	.byte	0x00, 0xf0, 0x11, 0x00


	//----- nvinfo : EIATTR_KPARAM_INFO
	.align		4
.L_9:
        /*0018*/ 	.byte	0x04, 0x17
        /*001a*/ 	.short	(.L_11 - .L_10)
.L_10:
        /*001c*/ 	.word	0x00000000
        /*0020*/ 	.short	0x0002
        /*0022*/ 	.short	0x0010
        /*0024*/ 	.byte	0x00, 0xf5, 0x21, 0x00


	//----- nvinfo : EIATTR_KPARAM_INFO
	.align		4
.L_11:
        /*0028*/ 	.byte	0x04, 0x17
        /*002a*/ 	.short	(.L_13 - .L_12)
.L_12:
        /*002c*/ 	.word	0x00000000
        /*0030*/ 	.short	0x0001
        /*0032*/ 	.short	0x0008
        /*0034*/ 	.byte	0x00, 0xf5, 0x21, 0x00


	//----- nvinfo : EIATTR_KPARAM_INFO
	.align		4
.L_13:
        /*0038*/ 	.byte	0x04, 0x17
        /*003a*/ 	.short	(.L_15 - .L_14)
.L_14:
        /*003c*/ 	.word	0x00000000
        /*0040*/ 	.short	0x0000
        /*0042*/ 	.short	0x0000
        /*0044*/ 	.byte	0x00, 0xf5, 0x21, 0x00


	//----- nvinfo : EIATTR_SPARSE_MMA_MASK
	.align		4
.L_15:
        /*0048*/ 	.byte	0x03, 0x50
        /*004a*/ 	.short	0x0000


	//----- nvinfo : EIATTR_MAXREG_COUNT
	.align		4
        /*004c*/ 	.byte	0x03, 0x1b
        /*004e*/ 	.short	0x00ff


	//----- nvinfo : EIATTR_MERCURY_ISA_VERSION
	.align		4
        /*0050*/ 	.byte	0x03, 0x5f
        /*0052*/ 	.short	0x0101


	//----- nvinfo : EIATTR_VRC_CTA_INIT_COUNT
	.align		4
        /*0054*/ 	.byte	0x02, 0x4a
	.zero		1
	.zero		1


	//----- nvinfo : EIATTR_EXIT_INSTR_OFFSETS
	.align		4
        /*0058*/ 	.byte	0x04, 0x1c
        /*005a*/ 	.short	(.L_17 - .L_16)


	//   ....[0]....
.L_16:
        /*005c*/ 	.word	0x00000070


	//   ....[1]....
        /*0060*/ 	.word	0x00000130


	//----- nvinfo : EIATTR_CBANK_PARAM_SIZE
	.align		4
.L_17:
        /*0064*/ 	.byte	0x03, 0x19
        /*0066*/ 	.short	0x001c


	//----- nvinfo : EIATTR_PARAM_CBANK
	.align		4
        /*0068*/ 	.byte	0x04, 0x0a
        /*006a*/ 	.short	(.L_19 - .L_18)
	.align		4
.L_18:
        /*006c*/ 	.word	index@(.nv.constant0._Z12vectorAddGPUPfS_S_i)
        /*0070*/ 	.short	0x0380
        /*0072*/ 	.short	0x001c


	//----- nvinfo : EIATTR_SW_WAR
	.align		4
.L_19:
        /*0074*/ 	.byte	0x04, 0x36
        /*0076*/ 	.short	(.L_21 - .L_20)
.L_20:
        /*0078*/ 	.word	0x00000008
.L_21:


//--------------------- .nv.callgraph             --------------------------
	.section	.nv.callgraph,"",@"SHT_CUDA_CALLGRAPH"
	.align	4
	.sectionentsize	8
	.align		4
        /*0000*/ 	.word	0x00000000
	.align		4
        /*0004*/ 	.word	0xffffffff
	.align		4
        /*0008*/ 	.word	0x00000000
	.align		4
        /*000c*/ 	.word	0xfffffffe
	.align		4
        /*0010*/ 	.word	0x00000000
	.align		4
        /*0014*/ 	.word	0xfffffffd
	.align		4
        /*0018*/ 	.word	0x00000000
	.align		4
        /*001c*/ 	.word	0xfffffffc


//--------------------- .text._Z12vectorAddGPUPfS_S_i --------------------------
	.section	.text._Z12vectorAddGPUPfS_S_i,"ax",@progbits
	.align	128
        .global         _Z12vectorAddGPUPfS_S_i
        .type           _Z12vectorAddGPUPfS_S_i,@function
        .size           _Z12vectorAddGPUPfS_S_i,(.L_x_1 - _Z12vectorAddGPUPfS_S_i)
        .other          _Z12vectorAddGPUPfS_S_i,@"STO_CUDA_ENTRY STV_DEFAULT"
_Z12vectorAddGPUPfS_S_i:
.text._Z12vectorAddGPUPfS_S_i:
[----:B------:R-:W-:Y:S01]  /*0000*/  LDC R1, c[0x0][0x37c] ;  /* 0x0000df00ff017b82 */ /* 0x000fe20000000800 */
[----:B------:R-:W0:Y:S07]  /*0010*/  S2R R9, SR_TID.X ;  /* 0x0000000000097919 */ /* 0x000e2e0000002100 */
[----:B------:R-:W0:Y:S01]  /*0020*/  S2UR UR4, SR_CTAID.X ;  /* 0x00000000000479c3 */ /* 0x000e220000002500 */
[----:B------:R-:W1:Y:S07]  /*0030*/  LDCU UR5, c[0x0][0x398] ;  /* 0x00007300ff0577ac */ /* 0x000e6e0008000800 */
[----:B------:R-:W0:Y:S02]  /*0040*/  LDC R0, c[0x0][0x360] ;  /* 0x0000d800ff007b82 */ /* 0x000e240000000800 */
[----:B0-----:R-:W-:-:S05]  /*0050*/  IMAD R9, R0, UR4, R9 ;  /* 0x0000000400097c24 */ /* 0x001fca000f8e0209 */
[----:B-1----:R-:W-:-:S13]  /*0060*/  ISETP.GE.AND P0, PT, R9, UR5, PT ;  /* 0x0000000509007c0c */ /* 0x002fda000bf06270 */
[----:B------:R-:W-:Y:S05]  /*0070*/  @P0 EXIT ;  /* 0x000000000000094d */ /* 0x000fea0003800000 */
[----:B------:R-:W0:Y:S01]  /*0080*/  LDC.64 R2, c[0x0][0x380] ;  /* 0x0000e000ff027b82 */ /* 0x000e220000000a00 */
[----:B------:R-:W1:Y:S07]  /*0090*/  LDCU.64 UR4, c[0x0][0x358] ;  /* 0x00006b00ff0477ac */ /* 0x000e6e0008000a00 */
[----:B------:R-:W2:Y:S08]  /*00a0*/  LDC.64 R4, c[0x0][0x388] ;  /* 0x0000e200ff047b82 */ /* 0x000eb00000000a00 */
[----:B------:R-:W3:Y:S01]  /*00b0*/  LDC.64 R6, c[0x0][0x390] ;  /* 0x0000e400ff067b82 */ /* 0x000ee20000000a00 */
[----:B0-----:R-:W-:-:S06]  /*00c0*/  IMAD.WIDE R2, R9, 0x4, R2 ;  /* 0x0000000409027825 */ /* 0x001fcc00078e0202 */
[----:B-1----:R-:W4:Y:S01]  /*00d0*/  LDG.E R2, desc[UR4][R2.64] ;  /* 0x0000000402027981 */ /* 0x002f22000c1e1900 */
[----:B--2---:R-:W-:-:S06]  /*00e0*/  IMAD.WIDE R4, R9, 0x4, R4 ;  /* 0x0000000409047825 */ /* 0x004fcc00078e0204 */
[----:B------:R-:W4:Y:S01]  /*00f0*/  LDG.E R5, desc[UR4][R4.64] ;  /* 0x0000000404057981 */ /* 0x000f22000c1e1900 */
[----:B---3--:R-:W-:-:S04]  /*0100*/  IMAD.WIDE R6, R9, 0x4, R6 ;  /* 0x0000000409067825 */ /* 0x008fc800078e0206 */
[----:B----4-:R-:W-:-:S05]  /*0110*/  FADD R9, R2, R5 ;  /* 0x0000000502097221 */ /* 0x010fca0000000000 */
[----:B------:R-:W-:Y:S01]  /*0120*/  STG.E desc[UR4][R6.64], R9 ;  /* 0x0000000906007986 */ /* 0x000fe2000c101904 */
[----:B------:R-:W-:Y:S05]  /*0130*/  EXIT ;  /* 0x000000000000794d */ /* 0x000fea0003800000 */
.L_x_0:
[----:B------:R-:W-:-:S00]  /*0140*/  BRA `(.L_x_0) ;  /* 0xfffffffc00fc7947 */ /* 0x000fc0000383ffff */
[----:B------:R-:W-:-:S00]  /*0150*/  NOP ;  /* 0x0000000000007918 */ /* 0x000fc00000000000 */
        /* <DEDUP_REMOVED lines=10> */
.L_x_1:


//--------------------- .nv.shared.reserved.0     --------------------------
	.section	.nv.shared.reserved.0,"aw",@nobits
	.weak		__nv_reservedSMEM_offset_0_alias
	.size		__nv_reservedSMEM_offset_0_alias, 0, 64
	.other		__nv_reservedSMEM_offset_0_alias,@"STO_CUDA_RESERVED_SHARED STV_DEFAULT"
__nv_reservedSMEM_offset_0_alias:
	.zero		0
	.zero		64


//--------------------- .nv.constant0._Z12vectorAddGPUPfS_S_i --------------------------
	.section	.nv.constant0._Z12vectorAddGPUPfS_S_i,"a",@progbits
	.sectionflags	@""
	.align	4
.nv.constant0._Z12vectorAddGPUPfS_S_i:
	.zero		924


//--------------------- SYMBOLS --------------------------

	.type		.nv.reservedSmem.offset0,@object
	.size		.nv.reservedSmem.offset0,0x4
